	.headerflags	@"EF_CUDA_TEXMODE_UNIFIED EF_CUDA_64BIT_ADDRESS EF_CUDA_ACCELERATORS EF_CUDA_SM90 EF_CUDA_VIRTUAL_SM(EF_CUDA_SM90)"
	.elftype	@"ET_EXEC"


//--------------------- .nv.info                  --------------------------
	.section	.nv.info,"",@"SHT_CUDA_INFO"
	.align	4


	//----- nvinfo : EIATTR_REGCOUNT
	.align		4
        /*0000*/ 	.byte	0x04, 0x2f
        /*0002*/ 	.short	(.L_1 - .L_0)
	.align		4
.L_0:
        /*0004*/ 	.word	index@(triton_poi_fused_convolution_0)
        /*0008*/ 	.word	0x0000000c


	//----- nvinfo : EIATTR_MIN_STACK_SIZE
	.align		4
.L_1:
        /*000c*/ 	.byte	0x04, 0x12
        /*000e*/ 	.short	(.L_3 - .L_2)
	.align		4
.L_2:
        /*0010*/ 	.word	index@(triton_poi_fused_convolution_0)
        /*0014*/ 	.word	0x00000000


	//----- nvinfo : EIATTR_FRAME_SIZE
	.align		4
.L_3:
        /*0018*/ 	.byte	0x04, 0x11
        /*001a*/ 	.short	(.L_5 - .L_4)
	.align		4
.L_4:
        /*001c*/ 	.word	index@(triton_poi_fused_convolution_0)
        /*0020*/ 	.word	0x00000000


	//----- nvinfo : EIATTR_MIN_STACK_SIZE
	.align		4
.L_5:
        /*0024*/ 	.byte	0x04, 0x12
        /*0026*/ 	.short	(.L_7 - .L_6)
	.align		4
.L_6:
        /*0028*/ 	.word	index@(triton_poi_fused_convolution_0)
        /*002c*/ 	.word	0x00000000
.L_7:


//--------------------- .nv.info.triton_poi_fused_convolution_0 --------------------------
	.section	.nv.info.triton_poi_fused_convolution_0,"",@"SHT_CUDA_INFO"
	.sectionflags	@""
	.align	4


	//----- nvinfo : EIATTR_CUDA_API_VERSION
	.align		4
        /*0000*/ 	.byte	0x04, 0x37
        /*0002*/ 	.short	(.L_9 - .L_8)
.L_8:
        /*0004*/ 	.word	0x0000007c


	//----- nvinfo : EIATTR_KPARAM_INFO
	.align		4
.L_9:
        /*0008*/ 	.byte	0x04, 0x17
        /*000a*/ 	.short	(.L_11 - .L_10)
.L_10:
        /*000c*/ 	.word	0x00000000
        /*0010*/ 	.short	0x0002
        /*0012*/ 	.short	0x0010
        /*0014*/ 	.byte	0x00, 0xf0, 0x11, 0x00


	//----- nvinfo : EIATTR_KPARAM_INFO
	.align		4
.L_11:
        /*0018*/ 	.byte	0x04, 0x17
        /*001a*/ 	.short	(.L_13 - .L_12)
.L_12:
        /*001c*/ 	.word	0x00000000
        /*0020*/ 	.short	0x0001
        /*0022*/ 	.short	0x0008
        /*0024*/ 	.byte	0x00, 0xf4, 0x21, 0x00


	//----- nvinfo : EIATTR_KPARAM_INFO
	.align		4
.L_13:
        /*0028*/ 	.byte	0x04, 0x17
        /*002a*/ 	.short	(.L_15 - .L_14)
.L_14:
        /*002c*/ 	.word	0x00000000
        /*0030*/ 	.short	0x0000
        /*0032*/ 	.short	0x0000
        /*0034*/ 	.byte	0x00, 0xf4, 0x21, 0x00


	//----- nvinfo : EIATTR_SPARSE_MMA_MASK
	.align		4
.L_15:
        /*0038*/ 	.byte	0x03, 0x50
        /*003a*/ 	.short	0x0000


	//----- nvinfo : EIATTR_MAXREG_COUNT
	.align		4
        /*003c*/ 	.byte	0x03, 0x1b
        /*003e*/ 	.short	0x00ff


	//----- nvinfo : EIATTR_EXIT_INSTR_OFFSETS
	.align		4
        /*0040*/ 	.byte	0x04, 0x1c
        /*0042*/ 	.short	(.L_17 - .L_16)


	//   ....[0]....
.L_16:
        /*0044*/ 	.word	0x000001b0


	//   ....[1]....
        /*0048*/ 	.word	0x000001d0


	//----- nvinfo : EIATTR_REQNTID
	.align		4
.L_17:
        /*004c*/ 	.byte	0x04, 0x10
        /*004e*/ 	.short	(.L_19 - .L_18)
.L_18:
        /*0050*/ 	.word	0x00000100
        /*0054*/ 	.word	0x00000001
        /*0058*/ 	.word	0x00000001


	//----- nvinfo : EIATTR_CBANK_PARAM_SIZE
	.align		4
.L_19:
        /*005c*/ 	.byte	0x03, 0x19
        /*005e*/ 	.short	0x0014


	//----- nvinfo : EIATTR_PARAM_CBANK
	.align		4
        /*0060*/ 	.byte	0x04, 0x0a
        /*0062*/ 	.short	(.L_21 - .L_20)
	.align		4
.L_20:
        /*0064*/ 	.word	index@(.nv.constant0.triton_poi_fused_convolution_0)
        /*0068*/ 	.short	0x0210
        /*006a*/ 	.short	0x0014


	//----- nvinfo : EIATTR_SW_WAR
	.align		4
.L_21:
        /*006c*/ 	.byte	0x04, 0x36
        /*006e*/ 	.short	(.L_23 - .L_22)
.L_22:
        /*0070*/ 	.word	0x00000008
.L_23:


//--------------------- .nv.callgraph             --------------------------
	.section	.nv.callgraph,"",@"SHT_CUDA_CALLGRAPH"
	.align	4
	.sectionentsize	8
	.align		4
        /*0000*/ 	.word	0x00000000
	.align		4
        /*0004*/ 	.word	0xffffffff
	.align		4
        /*0008*/ 	.word	0x00000000
	.align		4
        /*000c*/ 	.word	0xfffffffe
	.align		4
        /*0010*/ 	.word	0x00000000
	.align		4
        /*0014*/ 	.word	0xfffffffd
	.align		4
        /*0018*/ 	.word	0x00000000
	.align		4
        /*001c*/ 	.word	0xfffffffc


//--------------------- .text.triton_poi_fused_convolution_0 --------------------------
	.section	.text.triton_poi_fused_convolution_0,"ax",@progbits
	.align	128
        .global         triton_poi_fused_convolution_0
        .type           triton_poi_fused_convolution_0,@function
        .size           triton_poi_fused_convolution_0,(.L_x_1 - triton_poi_fused_convolution_0)
        .other          triton_poi_fused_convolution_0,@"STO_CUDA_ENTRY STV_DEFAULT"
triton_poi_fused_convolution_0:
.text.triton_poi_fused_convolution_0:
[----:B------:R-:W0:Y:S02]  /*0000*/  LDC R1, c[0x0][0x28] ;  /* 0x00000a00ff017b82 */ /* 0x000e240000000800 */
[----:B------:R-:W1:Y:S01]  /*0010*/  S2R R0, SR_TID.X ;  /* 0x0000000000007919 */ /* 0x000e620000002100 */
[----:B------:R-:W-:Y:S01]  /*0020*/  IMAD.MOV.U32 R6, RZ, RZ, RZ ;  /* 0x000000ffff067224 */ /* 0x000fe200078e00ff */
[----:B------:R-:W2:Y:S01]  /*0030*/  LDC.64 R4, c[0x0][0x218] ;  /* 0x00008600ff047b82 */ /* 0x000ea20000000a00 */
[----:B------:R-:W-:Y:S01]  /*0040*/  ULDC.64 UR4, c[0x0][0x208] ;  /* 0x0000820000047ab9 */ /* 0x000fe20000000a00 */
[----:B------:R-:W3:Y:S06]  /*0050*/  S2R R7, SR_CTAID.X ;  /* 0x0000000000077919 */ /* 0x000eec0000002500 */
[----:B------:R-:W4:Y:S01]  /*0060*/  LDC.64 R2, c[0x0][0x210] ;  /* 0x00008400ff027b82 */ /* 0x000f220000000a00 */
[----:B-1----:R-:W-:-:S05]  /*0070*/  IMAD.SHL.U32 R0, R0, 0x2, RZ ;  /* 0x0000000200007824 */ /* 0x002fca00078e00ff */
[----:B------:R-:W-:-:S04]  /*0080*/  LOP3.LUT R0, R0, 0x1fe, RZ, 0xc0, !PT ;  /* 0x000001fe00007812 */ /* 0x000fc800078ec0ff */
[----:B---3--:R-:W-:-:S04]  /*0090*/  LEA R7, R7, R0, 0x9 ;  /* 0x0000000007077211 */ /* 0x008fc800078e48ff */
[C---:B------:R-:W-:Y:S01]  /*00a0*/  ISETP.GE.AND P0, PT, R7.reuse, 0x1c200, PT ;  /* 0x0001c2000700780c */ /* 0x040fe20003f06270 */
[----:B------:R-:W-:-:S04]  /*00b0*/  IMAD.HI R0, R7, -0x6e5d4c3b, R6 ;  /* 0x91a2b3c507007827 */ /* 0x000fc800078e0206 */
[----:B----4-:R-:W-:Y:S01]  /*00c0*/  IMAD.WIDE R2, R7, 0x4, R2 ;  /* 0x0000000407027825 */ /* 0x010fe200078e0202 */
[----:B------:R-:W-:-:S03]  /*00d0*/  SHF.R.U32.HI R9, RZ, 0x1f, R0 ;  /* 0x0000001fff097819 */ /* 0x000fc60000011600 */
[----:B------:R-:W-:Y:S01]  /*00e0*/  IMAD.MOV.U32 R7, RZ, RZ, RZ ;  /* 0x000000ffff077224 */ /* 0x000fe200078e00ff */
[----:B------:R-:W-:-:S04]  /*00f0*/  LEA.HI.SX32 R9, R0, R9, 0x17 ;  /* 0x0000000900097211 */ /* 0x000fc800078fbaff */
[----:B------:R-:W-:Y:S01]  /*0100*/  LEA.HI R0, R9, R9, RZ, 0x5 ;  /* 0x0000000909007211 */ /* 0x000fe200078f28ff */
[----:B------:R-:W3:Y:S03]  /*0110*/  @!P0 LDG.E.64 R6, desc[UR4][R2.64] ;  /* 0x0000000402068981 */ /* 0x000ee6000c1e1b00 */
[----:B------:R-:W-:-:S04]  /*0120*/  LOP3.LUT R0, R0, 0xffffffe0, RZ, 0xc0, !PT ;  /* 0xffffffe000007812 */ /* 0x000fc800078ec0ff */
[----:B------:R-:W-:Y:S01]  /*0130*/  IADD3 R9, R9, -R0, RZ ;  /* 0x8000000009097210 */ /* 0x000fe20007ffe0ff */
[----:B------:R-:W-:-:S04]  /*0140*/  IMAD.MOV.U32 R0, RZ, RZ, RZ ;  /* 0x000000ffff007224 */ /* 0x000fc800078e00ff */
[----:B--2---:R-:W-:Y:S01]  /*0150*/  IMAD.WIDE R4, R9, 0x4, R4 ;  /* 0x0000000409047825 */ /* 0x004fe200078e0204 */
[----:B------:R-:W-:-:S04]  /*0160*/  HFMA2.MMA R9, -RZ, RZ, 0, 0 ;  /* 0x00000000ff097435 */ /* 0x000fc800000001ff */
[----:B------:R-:W3:Y:S06]  /*0170*/  @!P0 LDG.E.EL R0, desc[UR4][R4.64] ;  /* 0x0000000404008981 */ /* 0x000eec000c2e1900 */
[----:B------:R-:W2:Y:S01]  /*0180*/  @!P0 LDG.E.EL R9, desc[UR4][R4.64] ;  /* 0x0000000404098981 */ /* 0x000ea2000c2e1900 */
[----:B---3--:R-:W-:Y:S01]  /*0190*/  FADD R7, R0, R7 ;  /* 0x0000000700077221 */ /* 0x008fe20000000000 */
[----:B--2---:R-:W-:Y:S01]  /*01a0*/  FADD R6, R9, R6 ;  /* 0x0000000609067221 */ /* 0x004fe20000000000 */
[----:B------:R-:W-:Y:S06]  /*01b0*/  @P0 EXIT ;  /* 0x000000000000094d */ /* 0x000fec0003800000 */
[----:B------:R-:W-:Y:S01]  /*01c0*/  STG.E.64 desc[UR4][R2.64], R6 ;  /* 0x0000000602007986 */ /* 0x000fe2000c101b04 */
[----:B------:R-:W-:Y:S05]  /*01d0*/  EXIT ;  /* 0x000000000000794d */ /* 0x000fea0003800000 */
.L_x_0:
[----:B------:R-:W-:-:S00]  /*01e0*/  BRA `(.L_x_0) ;  /* 0xfffffffc00fc7947 */ /* 0x000fc0000383ffff */
[----:B------:R-:W-:-:S00]  /*01f0*/  NOP ;  /* 0x0000000000007918 */ /* 0x000fc00000000000 */
        /* <DEDUP_REMOVED lines=8> */
.L_x_1:


//--------------------- .nv.constant0.triton_poi_fused_convolution_0 --------------------------
	.section	.nv.constant0.triton_poi_fused_convolution_0,"a",@progbits
	.sectionflags	@""
	.align	4
.nv.constant0.triton_poi_fused_convolution_0:
	.zero		548
